	.version 1.4
	.target sm_13
	// compiled with /usr/local/cuda-5.0/open64/lib//be
	// nvopencc 4.1 built on 2012-09-21

	//-----------------------------------------------------------
	// Compiling kMonteCarloBarostat.compute_13.cpp3.i (/tmp/ccBI#.xtVqBP)
	//-----------------------------------------------------------

	//-----------------------------------------------------------
	// Options:
	//-----------------------------------------------------------
	//  Target:ptx, ISA:sm_13, Endian:little, Pointer Size:64
	//  -O3	(Optimization level)
	//  -g0	(Debug level)
	//  -m2	(Report advisories)
	//-----------------------------------------------------------

	.file	1	"<command-line>"
	.file	2	"kMonteCarloBarostat.compute_13.cudafe2.gpu"
	.file	3	"/usr/lib/gcc/x86_64-redhat-linux/4.4.7/include/stddef.h"
	.file	4	"/usr/local/cuda-5.0/include/crt/device_runtime.h"
	.file	5	"/usr/local/cuda-5.0/include/host_defines.h"
	.file	6	"/usr/local/cuda-5.0/include/builtin_types.h"
	.file	7	"/usr/local/cuda-5.0/include/device_types.h"
	.file	8	"/usr/local/cuda-5.0/include/driver_types.h"
	.file	9	"/usr/local/cuda-5.0/include/surface_types.h"
	.file	10	"/usr/local/cuda-5.0/include/texture_types.h"
	.file	11	"/usr/local/cuda-5.0/include/vector_types.h"
	.file	12	"/usr/local/cuda-5.0/include/device_launch_parameters.h"
	.file	13	"/usr/local/cuda-5.0/include/crt/storage_class.h"
	.file	14	"/home/saifmulla/openmm/OpenMM/platforms/cuda/./src/kernels//kMonteCarloBarostat.cu"
	.file	15	"/usr/local/cuda-5.0/include/common_functions.h"
	.file	16	"/usr/local/cuda-5.0/include/math_functions.h"
	.file	17	"/usr/local/cuda-5.0/include/math_constants.h"
	.file	18	"/usr/local/cuda-5.0/include/device_functions.h"
	.file	19	"/usr/local/cuda-5.0/include/sm_11_atomic_functions.h"
	.file	20	"/usr/local/cuda-5.0/include/sm_12_atomic_functions.h"
	.file	21	"/usr/local/cuda-5.0/include/sm_13_double_functions.h"
	.file	22	"/usr/local/cuda-5.0/include/sm_20_atomic_functions.h"
	.file	23	"/usr/local/cuda-5.0/include/sm_35_atomic_functions.h"
	.file	24	"/usr/local/cuda-5.0/include/sm_20_intrinsics.h"
	.file	25	"/usr/local/cuda-5.0/include/sm_30_intrinsics.h"
	.file	26	"/usr/local/cuda-5.0/include/sm_35_intrinsics.h"
	.file	27	"/usr/local/cuda-5.0/include/surface_functions.h"
	.file	28	"/usr/local/cuda-5.0/include/texture_fetch_functions.h"
	.file	29	"/usr/local/cuda-5.0/include/texture_indirect_functions.h"
	.file	30	"/usr/local/cuda-5.0/include/surface_indirect_functions.h"
	.file	31	"/usr/local/cuda-5.0/include/math_functions_dbl_ptx3.h"


	.entry _Z28kScaleAtomCoordinates_kernelfi6float3P6float4PiS2_ (
		.param .f32 __cudaparm__Z28kScaleAtomCoordinates_kernelfi6float3P6float4PiS2__scale,
		.param .s32 __cudaparm__Z28kScaleAtomCoordinates_kernelfi6float3P6float4PiS2__numMolecules,
		.param .align 4 .b8 __cudaparm__Z28kScaleAtomCoordinates_kernelfi6float3P6float4PiS2__periodicBoxSize[12],
		.param .u64 __cudaparm__Z28kScaleAtomCoordinates_kernelfi6float3P6float4PiS2__posq,
		.param .u64 __cudaparm__Z28kScaleAtomCoordinates_kernelfi6float3P6float4PiS2__moleculeAtoms,
		.param .u64 __cudaparm__Z28kScaleAtomCoordinates_kernelfi6float3P6float4PiS2__moleculeStartIndex)
	{
	.reg .u16 %rh<5>;
	.reg .u32 %r<25>;
	.reg .u64 %rd<32>;
	.reg .f32 %f<46>;
	.reg .pred %p<7>;
	.loc	14	38	0
$LDWbegin__Z28kScaleAtomCoordinates_kernelfi6float3P6float4PiS2_:
	.loc	14	40	0
	mov.u16 	%rh1, %ntid.x;
	mov.u16 	%rh2, %ctaid.x;
	mul.wide.u16 	%r1, %rh2, %rh1;
	cvt.u32.u16 	%r2, %tid.x;
	add.u32 	%r3, %r2, %r1;
	mov.s32 	%r4, %r3;
	ld.param.s32 	%r5, [__cudaparm__Z28kScaleAtomCoordinates_kernelfi6float3P6float4PiS2__numMolecules];
	setp.le.s32 	%p1, %r5, %r3;
	@%p1 bra 	$Lt_0_3330;
	ld.param.f32 	%f1, [__cudaparm__Z28kScaleAtomCoordinates_kernelfi6float3P6float4PiS2__periodicBoxSize+0];
	rcp.approx.f32 	%f2, %f1;
	ld.param.f32 	%f3, [__cudaparm__Z28kScaleAtomCoordinates_kernelfi6float3P6float4PiS2__periodicBoxSize+4];
	rcp.approx.f32 	%f4, %f3;
	ld.param.f32 	%f5, [__cudaparm__Z28kScaleAtomCoordinates_kernelfi6float3P6float4PiS2__periodicBoxSize+8];
	rcp.approx.f32 	%f6, %f5;
	mov.u16 	%rh3, %nctaid.x;
	mul.wide.u16 	%r6, %rh3, %rh1;
	cvt.s64.u32 	%rd1, %r6;
	ld.param.u64 	%rd2, [__cudaparm__Z28kScaleAtomCoordinates_kernelfi6float3P6float4PiS2__moleculeStartIndex];
	cvt.s64.s32 	%rd3, %r3;
	mul.wide.s32 	%rd4, %r3, 4;
	add.u64 	%rd5, %rd2, %rd4;
	mul.wide.u32 	%rd6, %r6, 4;
$Lt_0_3842:
 //<loop> Loop body line 40, nesting depth: 1, estimated iterations: unknown
	.loc	14	41	0
	ld.global.s32 	%r7, [%rd5+0];
	.loc	14	42	0
	ld.global.s32 	%r8, [%rd5+4];
	.loc	14	48	0
	mov.s32 	%r9, %r7;
	setp.lt.s32 	%p2, %r7, %r8;
	sub.s32 	%r10, %r8, %r7;
	@!%p2 bra 	$Lt_0_6658;
	mov.s32 	%r11, %r10;
	ld.param.u64 	%rd7, [__cudaparm__Z28kScaleAtomCoordinates_kernelfi6float3P6float4PiS2__moleculeAtoms];
	cvt.s64.s32 	%rd8, %r7;
	mul.wide.s32 	%rd9, %r7, 4;
	add.u64 	%rd10, %rd7, %rd9;
	ld.param.u64 	%rd11, [__cudaparm__Z28kScaleAtomCoordinates_kernelfi6float3P6float4PiS2__posq];
	mov.f32 	%f7, 0f00000000;     	// 0
	mov.f32 	%f8, 0f00000000;     	// 0
	mov.f32 	%f9, 0f00000000;     	// 0
	mov.s32 	%r12, %r11;
$Lt_0_4610:
 //<loop> Loop body line 48, nesting depth: 2, estimated iterations: unknown
	.loc	14	50	0
	ld.global.s32 	%r13, [%rd10+0];
	cvt.s64.s32 	%rd12, %r13;
	mul.wide.s32 	%rd13, %r13, 16;
	.loc	14	48	0
	ld.param.u64 	%rd11, [__cudaparm__Z28kScaleAtomCoordinates_kernelfi6float3P6float4PiS2__posq];
	.loc	14	50	0
	add.u64 	%rd14, %rd11, %rd13;
	ld.global.v4.f32 	{%f10,%f11,%f12,_}, [%rd14+0];
	add.f32 	%f9, %f10, %f9;
	.loc	14	51	0
	add.f32 	%f8, %f11, %f8;
	.loc	14	52	0
	add.f32 	%f7, %f12, %f7;
	add.s32 	%r9, %r9, 1;
	add.u64 	%rd10, %rd10, 4;
	setp.ne.s32 	%p3, %r8, %r9;
	@%p3 bra 	$Lt_0_4610;
	bra.uni 	$Lt_0_4098;
$Lt_0_6658:
	mov.f32 	%f7, 0f00000000;     	// 0
	mov.f32 	%f8, 0f00000000;     	// 0
	mov.f32 	%f9, 0f00000000;     	// 0
$Lt_0_4098:
	.loc	14	63	0
	cvt.rn.f32.s32 	%f13, %r10;
	div.approx.f32 	%f14, %f9, %f13;
	mul.f32 	%f15, %f2, %f14;
	cvt.rmi.f32.f32 	%f16, %f15;
	cvt.rzi.s32.f32 	%r14, %f16;
	cvt.rn.f32.s32 	%f17, %r14;
	.loc	14	40	0
	ld.param.f32 	%f1, [__cudaparm__Z28kScaleAtomCoordinates_kernelfi6float3P6float4PiS2__periodicBoxSize+0];
	.loc	14	63	0
	mul.f32 	%f18, %f17, %f1;
	div.approx.f32 	%f19, %f8, %f13;
	mul.f32 	%f20, %f4, %f19;
	cvt.rmi.f32.f32 	%f21, %f20;
	cvt.rzi.s32.f32 	%r15, %f21;
	cvt.rn.f32.s32 	%f22, %r15;
	.loc	14	40	0
	ld.param.f32 	%f3, [__cudaparm__Z28kScaleAtomCoordinates_kernelfi6float3P6float4PiS2__periodicBoxSize+4];
	.loc	14	63	0
	mul.f32 	%f23, %f22, %f3;
	div.approx.f32 	%f24, %f7, %f13;
	mul.f32 	%f25, %f6, %f24;
	cvt.rmi.f32.f32 	%f26, %f25;
	cvt.rzi.s32.f32 	%r16, %f26;
	cvt.rn.f32.s32 	%f27, %r16;
	.loc	14	40	0
	ld.param.f32 	%f5, [__cudaparm__Z28kScaleAtomCoordinates_kernelfi6float3P6float4PiS2__periodicBoxSize+8];
	.loc	14	63	0
	mul.f32 	%f28, %f27, %f5;
	.loc	14	64	0
	sub.f32 	%f9, %f14, %f18;
	.loc	14	65	0
	sub.f32 	%f8, %f19, %f23;
	.loc	14	66	0
	sub.f32 	%f7, %f24, %f28;
	.loc	14	73	0
	mov.s32 	%r17, %r7;
	@!%p2 bra 	$Lt_0_5122;
	mov.s32 	%r18, %r10;
	cvt.s64.s32 	%rd15, %r7;
	ld.param.f32 	%f29, [__cudaparm__Z28kScaleAtomCoordinates_kernelfi6float3P6float4PiS2__scale];
	mov.f32 	%f30, 0fbf800000;    	// -1
	add.f32 	%f31, %f29, %f30;
	mul.wide.s32 	%rd16, %r7, 4;
	mul.f32 	%f32, %f8, %f31;
	sub.f32 	%f33, %f32, %f23;
	mul.f32 	%f34, %f7, %f31;
	sub.f32 	%f35, %f34, %f28;
	mul.f32 	%f36, %f9, %f31;
	sub.f32 	%f37, %f36, %f18;
	ld.param.u64 	%rd17, [__cudaparm__Z28kScaleAtomCoordinates_kernelfi6float3P6float4PiS2__moleculeAtoms];
	add.u64 	%rd18, %rd17, %rd16;
	ld.param.u64 	%rd11, [__cudaparm__Z28kScaleAtomCoordinates_kernelfi6float3P6float4PiS2__posq];
	mov.s32 	%r19, %r18;
$Lt_0_5634:
 //<loop> Loop body line 73, nesting depth: 2, estimated iterations: unknown
	.loc	14	74	0
	ld.global.s32 	%r20, [%rd18+0];
	cvt.s64.s32 	%rd19, %r20;
	mul.wide.s32 	%rd20, %r20, 16;
	.loc	14	73	0
	ld.param.u64 	%rd11, [__cudaparm__Z28kScaleAtomCoordinates_kernelfi6float3P6float4PiS2__posq];
	.loc	14	74	0
	add.u64 	%rd21, %rd11, %rd20;
	ld.global.v4.f32 	{%f38,%f39,%f40,%f41}, [%rd21+0];
	.loc	14	76	0
	add.f32 	%f42, %f39, %f33;
	.loc	14	77	0
	add.f32 	%f43, %f40, %f35;
	.loc	14	78	0
	add.f32 	%f44, %f38, %f37;
	st.global.f32 	[%rd21+0], %f44;
	ld.global.s32 	%r21, [%rd18+0];
	cvt.s64.s32 	%rd22, %r21;
	mul.wide.s32 	%rd23, %r21, 16;
	add.u64 	%rd24, %rd11, %rd23;
	st.global.f32 	[%rd24+4], %f42;
	ld.global.s32 	%r22, [%rd18+0];
	cvt.s64.s32 	%rd25, %r22;
	mul.wide.s32 	%rd26, %r22, 16;
	add.u64 	%rd27, %rd11, %rd26;
	st.global.f32 	[%rd27+8], %f43;
	ld.global.s32 	%r23, [%rd18+0];
	cvt.s64.s32 	%rd28, %r23;
	mul.wide.s32 	%rd29, %r23, 16;
	add.u64 	%rd30, %rd11, %rd29;
	st.global.f32 	[%rd30+12], %f41;
	add.s32 	%r17, %r17, 1;
	add.u64 	%rd18, %rd18, 4;
	setp.ne.s32 	%p4, %r8, %r17;
	@%p4 bra 	$Lt_0_5634;
$Lt_0_5122:
	add.u32 	%r4, %r4, %r6;
	add.u64 	%rd5, %rd5, %rd6;
	.loc	14	40	0
	ld.param.s32 	%r5, [__cudaparm__Z28kScaleAtomCoordinates_kernelfi6float3P6float4PiS2__numMolecules];
	.loc	14	78	0
	setp.lt.s32 	%p5, %r4, %r5;
	@%p5 bra 	$Lt_0_3842;
$Lt_0_3330:
	.loc	14	81	0
	exit;
$LDWend__Z28kScaleAtomCoordinates_kernelfi6float3P6float4PiS2_:
	} // _Z28kScaleAtomCoordinates_kernelfi6float3P6float4PiS2_
	.global .align 8 .b8 _ZTVN10__cxxabiv117__class_type_infoE[8];
	.global .align 8 .b8 _ZTVN10__cxxabiv120__si_class_type_infoE[8];
	.global .align 8 .b8 _ZTVSt9exception[40] = {0,0,0,0,0,0,0,0,0,0,0,0,0,0,0,0,0,0,0,0,0,0,0,0,0,0,0,0,0,0,0,0,0,0,0,0,0,0,0,0};
	.global .align 8 .b8 _ZTVN6OpenMM15OpenMMExceptionE[40] = {0,0,0,0,0,0,0,0,0,0,0,0,0,0,0,0,0,0,0,0,0,0,0,0,0,0,0,0,0,0,0,0,0,0,0,0,0,0,0,0};



// ===== COMPILED SASS (sm_100) =====

	.target	sm_100

	.elftype	@"ET_EXEC"


//--------------------- .note.nv.tkinfo           --------------------------
	.section	.note.nv.tkinfo,"",@"SHT_NOTE"
	.sectionflags	@"SHF_NOTE_NV_TKINFO"
	.tkinfo
        /*0018*/ 	.word	0x00000002
        /*0030*/ 	.string	""
        /*0030*/ 	.string	"ptxas"
        /*0030*/ 	.string	"Cuda compilation tools, release 13.0, V13.0.88"
        /*0030*/ 	.string	"Build cuda_13.0.r13.0/compiler.36424714_0"
        /*0030*/ 	.string	"-arch sm_100 "



//--------------------- .note.nv.cuinfo           --------------------------
	.section	.note.nv.cuinfo,"",@"SHT_NOTE"
	.sectionflags	@"SHF_NOTE_NV_CUINFO"
        /*0018*/ 	.short	0x0002
        /*001a*/ 	.short	0x000d
        /*001c*/ 	.short	0x0082
	.zero		2


//--------------------- .nv.info                  --------------------------
	.section	.nv.info,"",@"SHT_CUDA_INFO"
	.align	4


	//----- nvinfo : EIATTR_REGCOUNT
	.align		4
        /*0000*/ 	.byte	0x04, 0x2f
        /*0002*/ 	.short	(.L_5 - .L_4)
	.align		4
.L_4:
        /*0004*/ 	.word	index@(_Z28kScaleAtomCoordinates_kernelfi6float3P6float4PiS2_)
        /*0008*/ 	.word	0x00000020


	//----- nvinfo : EIATTR_FRAME_SIZE
	.align		4
.L_5:
        /*000c*/ 	.byte	0x04, 0x11
        /*000e*/ 	.short	(.L_7 - .L_6)
	.align		4
.L_6:
        /*0010*/ 	.word	index@(_Z28kScaleAtomCoordinates_kernelfi6float3P6float4PiS2_)
        /*0014*/ 	.word	0x00000000


	//----- nvinfo : EIATTR_MIN_STACK_SIZE
	.align		4
.L_7:
        /*0018*/ 	.byte	0x04, 0x12
        /*001a*/ 	.short	(.L_9 - .L_8)
	.align		4
.L_8:
        /*001c*/ 	.word	index@(_Z28kScaleAtomCoordinates_kernelfi6float3P6float4PiS2_)
        /*0020*/ 	.word	0x00000000
.L_9:


//--------------------- .nv.compat                --------------------------
	.section	.nv.compat,"",@"SHT_CUDA_COMPAT_INFO"
	.align	4
        /*0000*/ 	.byte	0x02, 0x09, 0x00, 0x00, 0x02, 0x02, 0x01, 0x00, 0x02, 0x05, 0x05, 0x00, 0x03, 0x07, 0x01, 0x01
        /*0010*/ 	.byte	0x02, 0x03, 0x00, 0x00, 0x02, 0x06, 0x01, 0x00, 0x04, 0x0b, 0x08, 0x00, 0x09, 0x00, 0x00, 0x00
        /*0020*/ 	.byte	0x00, 0x00, 0x00, 0x00


//--------------------- .nv.info._Z28kScaleAtomCoordinates_kernelfi6float3P6float4PiS2_ --------------------------
	.section	.nv.info._Z28kScaleAtomCoordinates_kernelfi6float3P6float4PiS2_,"",@"SHT_CUDA_INFO"
	.sectionflags	@""
	.align	4


	//----- nvinfo : EIATTR_CUDA_API_VERSION
	.align		4
        /*0000*/ 	.byte	0x04, 0x37
        /*0002*/ 	.short	(.L_11 - .L_10)
.L_10:
        /*0004*/ 	.word	0x00000082


	//----- nvinfo : EIATTR_KPARAM_INFO
	.align		4
.L_11:
        /*0008*/ 	.byte	0x04, 0x17
        /*000a*/ 	.short	(.L_13 - .L_12)
.L_12:
        /*000c*/ 	.word	0x00000000
        /*0010*/ 	.short	0x0005
        /*0012*/ 	.short	0x0028
        /*0014*/ 	.byte	0x00, 0xf0, 0x21, 0x00


	//----- nvinfo : EIATTR_KPARAM_INFO
	.align		4
.L_13:
        /*0018*/ 	.byte	0x04, 0x17
        /*001a*/ 	.short	(.L_15 - .L_14)
.L_14:
        /*001c*/ 	.word	0x00000000
        /*0020*/ 	.short	0x0004
        /*0022*/ 	.short	0x0020
        /*0024*/ 	.byte	0x00, 0xf0, 0x21, 0x00


	//----- nvinfo : EIATTR_KPARAM_INFO
	.align		4
.L_15:
        /*0028*/ 	.byte	0x04, 0x17
        /*002a*/ 	.short	(.L_17 - .L_16)
.L_16:
        /*002c*/ 	.word	0x00000000
        /*0030*/ 	.short	0x0003
        /*0032*/ 	.short	0x0018
        /*0034*/ 	.byte	0x00, 0xf0, 0x21, 0x00


	//----- nvinfo : EIATTR_KPARAM_INFO
	.align		4
.L_17:
        /*0038*/ 	.byte	0x04, 0x17
        /*003a*/ 	.short	(.L_19 - .L_18)
.L_18:
        /*003c*/ 	.word	0x00000000
        /*0040*/ 	.short	0x0002
        /*0042*/ 	.short	0x0008
        /*0044*/ 	.byte	0x00, 0xf0, 0x31, 0x00


	//----- nvinfo : EIATTR_KPARAM_INFO
	.align		4
.L_19:
        /*0048*/ 	.byte	0x04, 0x17
        /*004a*/ 	.short	(.L_21 - .L_20)
.L_20:
        /*004c*/ 	.word	0x00000000
        /*0050*/ 	.short	0x0001
        /*0052*/ 	.short	0x0004
        /*0054*/ 	.byte	0x00, 0xf0, 0x11, 0x00


	//----- nvinfo : EIATTR_KPARAM_INFO
	.align		4
.L_21:
        /*0058*/ 	.byte	0x04, 0x17
        /*005a*/ 	.short	(.L_23 - .L_22)
.L_22:
        /*005c*/ 	.word	0x00000000
        /*0060*/ 	.short	0x0000
        /*0062*/ 	.short	0x0000
        /*0064*/ 	.byte	0x00, 0xf0, 0x11, 0x00


	//----- nvinfo : EIATTR_SPARSE_MMA_MASK
	.align		4
.L_23:
        /*0068*/ 	.byte	0x03, 0x50
        /*006a*/ 	.short	0x0000


	//----- nvinfo : EIATTR_MAXREG_COUNT
	.align		4
        /*006c*/ 	.byte	0x03, 0x1b
        /*006e*/ 	.short	0x00ff


	//----- nvinfo : EIATTR_MERCURY_ISA_VERSION
	.align		4
        /*0070*/ 	.byte	0x03, 0x5f
        /*0072*/ 	.short	0x0101


	//----- nvinfo : EIATTR_UNUSED_LOAD_BYTE_OFFSET
	.align		4
        /*0074*/ 	.byte	0x04, 0x44
        /*0076*/ 	.short	(.L_25 - .L_24)


	//   ....[0]....
.L_24:
        /*0078*/ 	.word	0x00000360
        /*007c*/ 	.word	0x00000fff


	//   ....[1]....
        /*0080*/ 	.word	0x00000370
        /*0084*/ 	.word	0x00000fff


	//   ....[2]....
        /*0088*/ 	.word	0x00000420
        /*008c*/ 	.word	0x00000fff


	//   ....[3]....
        /*0090*/ 	.word	0x00000430
        /*0094*/ 	.word	0x00000fff


	//   ....[4]....
        /*0098*/ 	.word	0x00000590
        /*009c*/ 	.word	0x00000fff


	//   ....[5]....
        /*00a0*/ 	.word	0x000005a0
        /*00a4*/ 	.word	0x00000fff


	//   ....[6]....
        /*00a8*/ 	.word	0x00000700
        /*00ac*/ 	.word	0x00000fff


	//----- nvinfo : EIATTR_VRC_CTA_INIT_COUNT
	.align		4
.L_25:
        /*00b0*/ 	.byte	0x02, 0x4a
	.zero		1
	.zero		1


	//----- nvinfo : EIATTR_EXIT_INSTR_OFFSETS
	.align		4
        /*00b4*/ 	.byte	0x04, 0x1c
        /*00b6*/ 	.short	(.L_27 - .L_26)


	//   ....[0]....
.L_26:
        /*00b8*/ 	.word	0x000000a0


	//   ....[1]....
        /*00bc*/ 	.word	0x00000b90


	//----- nvinfo : EIATTR_CRS_STACK_SIZE
	.align		4
.L_27:
        /*00c0*/ 	.byte	0x04, 0x1e
        /*00c2*/ 	.short	(.L_29 - .L_28)
.L_28:
        /*00c4*/ 	.word	0x00000000


	//----- nvinfo : EIATTR_CBANK_PARAM_SIZE
	.align		4
.L_29:
        /*00c8*/ 	.byte	0x03, 0x19
        /*00ca*/ 	.short	0x0030


	//----- nvinfo : EIATTR_PARAM_CBANK
	.align		4
        /*00cc*/ 	.byte	0x04, 0x0a
        /*00ce*/ 	.short	(.L_31 - .L_30)
	.align		4
.L_30:
        /*00d0*/ 	.word	index@(.nv.constant0._Z28kScaleAtomCoordinates_kernelfi6float3P6float4PiS2_)
        /*00d4*/ 	.short	0x0380
        /*00d6*/ 	.short	0x0030


	//----- nvinfo : EIATTR_SW_WAR
	.align		4
.L_31:
        /*00d8*/ 	.byte	0x04, 0x36
        /*00da*/ 	.short	(.L_33 - .L_32)
.L_32:
        /*00dc*/ 	.word	0x00000008
.L_33:


//--------------------- .nv.callgraph             --------------------------
	.section	.nv.callgraph,"",@"SHT_CUDA_CALLGRAPH"
	.align	4
	.sectionentsize	8
	.align		4
        /*0000*/ 	.word	0x00000000
	.align		4
        /*0004*/ 	.word	0xffffffff
	.align		4
        /*0008*/ 	.word	0x00000000
	.align		4
        /*000c*/ 	.word	0xfffffffe
	.align		4
        /*0010*/ 	.word	0x00000000
	.align		4
        /*0014*/ 	.word	0xfffffffd
	.align		4
        /*0018*/ 	.word	0x00000000
	.align		4
        /*001c*/ 	.word	0xfffffffc


//--------------------- .nv.constant4             --------------------------
	.section	.nv.constant4,"a",@progbits
	.align	8
	.align		8
.nv.constant4:
        /*0000*/ 	.dword	_ZTVN10__cxxabiv117__class_type_infoE
	.align		8
        /*0008*/ 	.dword	_ZTVN10__cxxabiv120__si_class_type_infoE
	.align		8
        /*0010*/ 	.dword	_ZTVSt9exception
	.align		8
        /*0018*/ 	.dword	_ZTVN6OpenMM15OpenMMExceptionE


//--------------------- .text._Z28kScaleAtomCoordinates_kernelfi6float3P6float4PiS2_ --------------------------
	.section	.text._Z28kScaleAtomCoordinates_kernelfi6float3P6float4PiS2_,"ax",@progbits
	.align	128
.text._Z28kScaleAtomCoordinates_kernelfi6float3P6float4PiS2_:
        .type           _Z28kScaleAtomCoordinates_kernelfi6float3P6float4PiS2_,@function
        .size           _Z28kScaleAtomCoordinates_kernelfi6float3P6float4PiS2_,(.L_x_17 - _Z28kScaleAtomCoordinates_kernelfi6float3P6float4PiS2_)
        .other          _Z28kScaleAtomCoordinates_kernelfi6float3P6float4PiS2_,@"STO_CUDA_ENTRY STV_DEFAULT"
_Z28kScaleAtomCoordinates_kernelfi6float3P6float4PiS2_:
[----:B------:R-:W-:Y:S01]  /*0000*/  LDC R1, c[0x0][0x37c] ;  /* 0x0000df00ff017b82 */ /* 0x000fe20000000800 */
[----:B------:R-:W0:Y:S01]  /*0010*/  S2R R7, SR_CTAID.X ;  /* 0x0000000000077919 */ /* 0x000e220000002500 */
[----:B------:R-:W1:Y:S01]  /*0020*/  LDCU UR4, c[0x0][0x360] ;  /* 0x00006c00ff0477ac */ /* 0x000e620008000800 */
[----:B------:R-:W2:Y:S01]  /*0030*/  S2R R0, SR_TID.X ;  /* 0x0000000000007919 */ /* 0x000ea20000002100 */
[----:B------:R-:W3:Y:S01]  /*0040*/  LDCU UR5, c[0x0][0x384] ;  /* 0x00007080ff0577ac */ /* 0x000ee20008000800 */
[----:B-1----:R-:W-:Y:S01]  /*0050*/  ULOP3.LUT UR4, UR4, 0xffff, URZ, 0xc0, !UPT ;  /* 0x0000ffff04047892 */ /* 0x002fe2000f8ec0ff */
[----:B0-----:R-:W-:Y:S02]  /*0060*/  LOP3.LUT R7, R7, 0xffff, RZ, 0xc0, !PT ;  /* 0x0000ffff07077812 */ /* 0x001fe400078ec0ff */
[----:B--2---:R-:W-:-:S05]  /*0070*/  LOP3.LUT R0, R0, 0xffff, RZ, 0xc0, !PT ;  /* 0x0000ffff00007812 */ /* 0x004fca00078ec0ff */
[----:B------:R-:W-:-:S05]  /*0080*/  IMAD R7, R7, UR4, R0 ;  /* 0x0000000407077c24 */ /* 0x000fca000f8e0200 */
[----:B---3--:R-:W-:-:S13]  /*0090*/  ISETP.GE.AND P0, PT, R7, UR5, PT ;  /* 0x0000000507007c0c */ /* 0x008fda000bf06270 */
[----:B------:R-:W-:Y:S05]  /*00a0*/  @P0 EXIT ;  /* 0x000000000000094d */ /* 0x000fea0003800000 */
[----:B------:R-:W0:Y:S01]  /*00b0*/  LDCU UR5, c[0x0][0x390] ;  /* 0x00007200ff0577ac */ /* 0x000e220008000800 */
[----:B------:R-:W1:Y:S01]  /*00c0*/  LDC R4, c[0x0][0x370] ;  /* 0x0000dc00ff047b82 */ /* 0x000e620000000800 */
[----:B------:R-:W2:Y:S07]  /*00d0*/  LDCU.64 UR6, c[0x0][0x388] ;  /* 0x00007100ff0677ac */ /* 0x000eae0008000a00 */
[----:B------:R-:W3:Y:S01]  /*00e0*/  LDC.64 R24, c[0x0][0x3a8] ;  /* 0x0000ea00ff187b82 */ /* 0x000ee20000000a00 */
[----:B0-----:R-:W0:Y:S01]  /*00f0*/  MUFU.RCP R3, UR5 ;  /* 0x0000000500037d08 */ /* 0x001e220008001000 */
[----:B-1----:R-:W-:-:S07]  /*0100*/  LOP3.LUT R4, R4, 0xffff, RZ, 0xc0, !PT ;  /* 0x0000ffff04047812 */ /* 0x002fce00078ec0ff */
[----:B--2---:R-:W1:Y:S01]  /*0110*/  MUFU.RCP R0, UR6 ;  /* 0x0000000600007d08 */ /* 0x004e620008001000 */
[----:B------:R-:W-:Y:S02]  /*0120*/  IMAD R4, R4, UR4, RZ ;  /* 0x0000000404047c24 */ /* 0x000fe4000f8e02ff */
[----:B---3--:R-:W-:-:S05]  /*0130*/  IMAD.WIDE R24, R7, 0x4, R24 ;  /* 0x0000000407187825 */ /* 0x008fca00078e0218 */
[----:B------:R-:W2:Y:S01]  /*0140*/  MUFU.RCP R2, UR7 ;  /* 0x0000000700027d08 */ /* 0x000ea20008001000 */
[----:B0-----:R-:W3:Y:S02]  /*0150*/  LDCU.64 UR6, c[0x0][0x358] ;  /* 0x00006b00ff0677ac */ /* 0x001ee40008000a00 */
.L_x_15:
[----:B---3--:R-:W3:Y:S01]  /*0160*/  LDG.E R16, desc[UR6][R24.64] ;  /* 0x0000000618107981 */ /* 0x008ee2000c1e1900 */
[----:B------:R-:W0:Y:S03]  /*0170*/  LDCU UR4, c[0x0][0x384] ;  /* 0x00007080ff0477ac */ /* 0x000e260008000800 */
[----:B------:R-:W3:Y:S01]  /*0180*/  LDG.E R5, desc[UR6][R24.64+0x4] ;  /* 0x0000040618057981 */ /* 0x000ee2000c1e1900 */
[----:B------:R-:W-:Y:S01]  /*0190*/  IADD3 R7, PT, PT, R4, R7, RZ ;  /* 0x0000000704077210 */ /* 0x000fe20007ffe0ff */
[----:B------:R-:W-:Y:S03]  /*01a0*/  BSSY.RECONVERGENT B2, `(.L_x_0) ;  /* 0x0000062000027945 */ /* 0x000fe60003800200 */
[----:B0-----:R-:W-:Y:S02]  /*01b0*/  ISETP.GE.AND P1, PT, R7, UR4, PT ;  /* 0x0000000407007c0c */ /* 0x001fe4000bf26270 */
[----:B---3--:R-:W-:-:S02]  /*01c0*/  ISETP.GE.AND P2, PT, R16, R5, PT ;  /* 0x000000051000720c */ /* 0x008fc40003f46270 */
[----:B------:R-:W-:-:S11]  /*01d0*/  IADD3 R6, PT, PT, -R16, R5, RZ ;  /* 0x0000000510067210 */ /* 0x000fd60007ffe1ff */
[----:B----4-:R-:W-:Y:S05]  /*01e0*/  @P2 BRA `(.L_x_1) ;  /* 0x0000000400682947 */ /* 0x010fea0003800000 */
[----:B------:R-:W0:Y:S01]  /*01f0*/  LDC.64 R22, c[0x0][0x3a0] ;  /* 0x0000e800ff167b82 */ /* 0x000e220000000a00 */
[----:B------:R-:W-:Y:S01]  /*0200*/  MOV R18, R16 ;  /* 0x0000001000127202 */ /* 0x000fe20000000f00 */
[----:B------:R-:W-:Y:S04]  /*0210*/  BSSY.RECONVERGENT B1, `(.L_x_2) ;  /* 0x0000056000017945 */ /* 0x000fe80003800200 */
[----:B------:R-:W-:Y:S01]  /*0220*/  BSSY.RELIABLE B0, `(.L_x_3) ;  /* 0x0000047000007945 */ /* 0x000fe20003800100 */
[----:B------:R-:W-:Y:S01]  /*0230*/  HFMA2 R17, -RZ, RZ, 0, 0 ;  /* 0x00000000ff117431 */ /* 0x000fe200000001ff */
[----:B------:R-:W-:Y:S01]  /*0240*/  ISETP.GE.AND P0, PT, R18, R5, PT ;  /* 0x000000051200720c */ /* 0x000fe20003f06270 */
[----:B------:R-:W-:Y:S01]  /*0250*/  HFMA2 R19, -RZ, RZ, 0, 0 ;  /* 0x00000000ff137431 */ /* 0x000fe200000001ff */
[----:B------:R-:W-:Y:S01]  /*0260*/  MOV R20, RZ ;  /* 0x000000ff00147202 */ /* 0x000fe20000000f00 */
[----:B------:R-:W3:Y:S01]  /*0270*/  LDC.64 R26, c[0x0][0x398] ;  /* 0x0000e600ff1a7b82 */ /* 0x000ee20000000a00 */
[----:B0-----:R-:W-:-:S09]  /*0280*/  IMAD.WIDE R22, R16, 0x4, R22 ;  /* 0x0000000410167825 */ /* 0x001fd200078e0216 */
[----:B------:R-:W-:Y:S05]  /*0290*/  @P0 BRA `(.L_x_4) ;  /* 0x0000000000fc0947 */ /* 0x000fea0003800000 */
[----:B------:R-:W-:Y:S01]  /*02a0*/  IADD3 R8, PT, PT, R5, -R18, RZ ;  /* 0x8000001205087210 */ /* 0x000fe20007ffe0ff */
[----:B------:R-:W-:Y:S01]  /*02b0*/  BSSY.RECONVERGENT B3, `(.L_x_5) ;  /* 0x0000024000037945 */ /* 0x000fe20003800200 */
[----:B------:R-:W-:Y:S02]  /*02c0*/  PLOP3.LUT P0, PT, PT, PT, PT, 0x80, 0x8 ;  /* 0x000000000008781c */ /* 0x000fe40003f0f070 */
[----:B------:R-:W-:-:S13]  /*02d0*/  ISETP.GT.AND P3, PT, R8, 0x3, PT ;  /* 0x000000030800780c */ /* 0x000fda0003f64270 */
[----:B------:R-:W-:Y:S05]  /*02e0*/  @!P3 BRA `(.L_x_6) ;  /* 0x000000000080b947 */ /* 0x000fea0003800000 */
[----:B------:R-:W-:Y:S02]  /*02f0*/  PLOP3.LUT P0, PT, PT, PT, PT, 0x8, 0x80 ;  /* 0x000000000080781c */ /* 0x000fe40003f0e170 */
[----:B------:R-:W-:-:S11]  /*0300*/  IADD3 R21, PT, PT, R5, -0x3, RZ ;  /* 0xfffffffd05157810 */ /* 0x000fd60007ffe0ff */
.L_x_7:
[----:B------:R-:W4:Y:S01]  /*0310*/  LDG.E R13, desc[UR6][R22.64] ;  /* 0x00000006160d7981 */ /* 0x000f22000c1e1900 */
[----:B------:R-:W4:Y:S03]  /*0320*/  LDC.64 R28, c[0x0][0x398] ;  /* 0x0000e600ff1c7b82 */ /* 0x000f260000000a00 */
[----:B------:R-:W5:Y:S01]  /*0330*/  LDG.E R9, desc[UR6][R22.64+0x4] ;  /* 0x0000040616097981 */ /* 0x000f62000c1e1900 */
[----:B----4-:R-:W-:-:S04]  /*0340*/  IMAD.WIDE R12, R13, 0x10, R28 ;  /* 0x000000100d0c7825 */ /* 0x010fc800078e021c */
[----:B-----5:R-:W-:Y:S02]  /*0350*/  IMAD.WIDE R8, R9, 0x10, R28 ;  /* 0x0000001009087825 */ /* 0x020fe400078e021c */
[----:B------:R-:W4:Y:S04]  /*0360*/  LDG.E.128 R12, desc[UR6][R12.64] ;  /* 0x000000060c0c7981 */ /* 0x000f28000c1e1d00 */
[----:B------:R-:W5:Y:S01]  /*0370*/  LDG.E.128 R8, desc[UR6][R8.64] ;  /* 0x0000000608087981 */ /* 0x000f62000c1e1d00 */
[----:B----4-:R-:W-:-:S03]  /*0380*/  FADD.FTZ R20, R13, R20 ;  /* 0x000000140d147221 */ /* 0x010fc60000010000 */
[----:B------:R-:W4:Y:S04]  /*0390*/  LDG.E R13, desc[UR6][R22.64+0x8] ;  /* 0x00000806160d7981 */ /* 0x000f28000c1e1900 */
[----:B-----5:R-:W5:Y:S01]  /*03a0*/  LDG.E R11, desc[UR6][R22.64+0xc] ;  /* 0x00000c06160b7981 */ /* 0x020f62000c1e1900 */
[----:B------:R-:W-:Y:S01]  /*03b0*/  FADD.FTZ R15, R12, R19 ;  /* 0x000000130c0f7221 */ /* 0x000fe20000010000 */
[----:B------:R-:W-:-:S03]  /*03c0*/  FADD.FTZ R19, R14, R17 ;  /* 0x000000110e137221 */ /* 0x000fc60000010000 */
[----:B------:R-:W-:Y:S01]  /*03d0*/  FADD.FTZ R17, R15, R8 ;  /* 0x000000080f117221 */ /* 0x000fe20000010000 */
[----:B------:R-:W-:Y:S01]  /*03e0*/  FADD.FTZ R20, R20, R9 ;  /* 0x0000000914147221 */ /* 0x000fe20000010000 */
[----:B------:R-:W-:Y:S01]  /*03f0*/  FADD.FTZ R19, R19, R10 ;  /* 0x0000000a13137221 */ /* 0x000fe20000010000 */
[----:B----4-:R-:W-:-:S04]  /*0400*/  IMAD.WIDE R12, R13, 0x10, R28 ;  /* 0x000000100d0c7825 */ /* 0x010fc800078e021c */
[----:B-----5:R-:W-:Y:S02]  /*0410*/  IMAD.WIDE R28, R11, 0x10, R28 ;  /* 0x000000100b1c7825 */ /* 0x020fe400078e021c */
[----:B------:R-:W4:Y:S04]  /*0420*/  LDG.E.128 R12, desc[UR6][R12.64] ;  /* 0x000000060c0c7981 */ /* 0x000f28000c1e1d00 */
[----:B------:R-:W5:Y:S01]  /*0430*/  LDG.E.128 R8, desc[UR6][R28.64] ;  /* 0x000000061c087981 */ /* 0x000f62000c1e1d00 */
[----:B------:R-:W-:-:S04]  /*0440*/  IADD3 R18, PT, PT, R18, 0x4, RZ ;  /* 0x0000000412127810 */ /* 0x000fc80007ffe0ff */
[----:B------:R-:W-:Y:S02]  /*0450*/  ISETP.GE.AND P3, PT, R18, R21, PT ;  /* 0x000000151200720c */ /* 0x000fe40003f66270 */
[----:B------:R-:W-:-:S04]  /*0460*/  IADD3 R22, P4, PT, R22, 0x10, RZ ;  /* 0x0000001016167810 */ /* 0x000fc80007f9e0ff */
[----:B------:R-:W-:Y:S01]  /*0470*/  IADD3.X R23, PT, PT, RZ, R23, RZ, P4, !PT ;  /* 0x00000017ff177210 */ /* 0x000fe200027fe4ff */
[----:B----4-:R-:W-:Y:S01]  /*0480*/  FADD.FTZ R17, R17, R12 ;  /* 0x0000000c11117221 */ /* 0x010fe20000010000 */
[----:B------:R-:W-:Y:S01]  /*0490*/  FADD.FTZ R20, R20, R13 ;  /* 0x0000000d14147221 */ /* 0x000fe20000010000 */
[----:B------:R-:W-:Y:S02]  /*04a0*/  FADD.FTZ R15, R19, R14 ;  /* 0x0000000e130f7221 */ /* 0x000fe40000010000 */
[----:B-----5:R-:W-:Y:S01]  /*04b0*/  FADD.FTZ R19, R17, R8 ;  /* 0x0000000811137221 */ /* 0x020fe20000010000 */
[----:B------:R-:W-:Y:S01]  /*04c0*/  FADD.FTZ R20, R20, R9 ;  /* 0x0000000914147221 */ /* 0x000fe20000010000 */
[----:B------:R-:W-:Y:S01]  /*04d0*/  FADD.FTZ R17, R15, R10 ;  /* 0x0000000a0f117221 */ /* 0x000fe20000010000 */
[----:B------:R-:W-:Y:S06]  /*04e0*/  @!P3 BRA `(.L_x_7) ;  /* 0xfffffffc0088b947 */ /* 0x000fec000383ffff */
.L_x_6:
[----:B------:R-:W-:Y:S05]  /*04f0*/  BSYNC.RECONVERGENT B3 ;  /* 0x0000000000037941 */ /* 0x000fea0003800200 */
.L_x_5:
[----:B------:R-:W-:Y:S01]  /*0500*/  IADD3 R8, PT, PT, R5, -R18, RZ ;  /* 0x8000001205087210 */ /* 0x000fe20007ffe0ff */
[----:B------:R-:W-:Y:S03]  /*0510*/  BSSY.RECONVERGENT B3, `(.L_x_8) ;  /* 0x0000014000037945 */ /* 0x000fe60003800200 */
[----:B------:R-:W-:-:S13]  /*0520*/  ISETP.GT.AND P3, PT, R8, 0x1, PT ;  /* 0x000000010800780c */ /* 0x000fda0003f64270 */
[----:B------:R-:W-:Y:S05]  /*0530*/  @!P3 BRA `(.L_x_9) ;  /* 0x000000000044b947 */ /* 0x000fea0003800000 */
[----:B------:R-:W4:Y:S01]  /*0540*/  LDG.E R9, desc[UR6][R22.64] ;  /* 0x0000000616097981 */ /* 0x000f22000c1e1900 */
[----:B------:R-:W4:Y:S03]  /*0550*/  LDC.64 R12, c[0x0][0x398] ;  /* 0x0000e600ff0c7b82 */ /* 0x000f260000000a00 */
[----:B------:R-:W5:Y:S01]  /*0560*/  LDG.E R15, desc[UR6][R22.64+0x4] ;  /* 0x00000406160f7981 */ /* 0x000f62000c1e1900 */
[----:B----4-:R-:W-:-:S04]  /*0570*/  IMAD.WIDE R8, R9, 0x10, R12 ;  /* 0x0000001009087825 */ /* 0x010fc800078e020c */
[----:B-----5:R-:W-:Y:S02]  /*0580*/  IMAD.WIDE R12, R15, 0x10, R12 ;  /* 0x000000100f0c7825 */ /* 0x020fe400078e020c */
[----:B------:R-:W4:Y:S04]  /*0590*/  LDG.E.128 R8, desc[UR6][R8.64] ;  /* 0x0000000608087981 */ /* 0x000f28000c1e1d00 */
[----:B------:R-:W5:Y:S01]  /*05a0*/  LDG.E.128 R12, desc[UR6][R12.64] ;  /* 0x000000060c0c7981 */ /* 0x000f62000c1e1d00 */
[----:B------:R-:W-:Y:S02]  /*05b0*/  IADD3 R22, P3, PT, R22, 0x8, RZ ;  /* 0x0000000816167810 */ /* 0x000fe40007f7e0ff */
[----:B------:R-:W-:Y:S02]  /*05c0*/  PLOP3.LUT P0, PT, PT, PT, PT, 0x8, 0x80 ;  /* 0x000000000080781c */ /* 0x000fe40003f0e170 */
[----:B------:R-:W-:-:S02]  /*05d0*/  IADD3 R18, PT, PT, R18, 0x2, RZ ;  /* 0x0000000212127810 */ /* 0x000fc40007ffe0ff */
[----:B------:R-:W-:Y:S01]  /*05e0*/  IADD3.X R23, PT, PT, RZ, R23, RZ, P3, !PT ;  /* 0x00000017ff177210 */ /* 0x000fe20001ffe4ff */
[----:B----4-:R-:W-:Y:S01]  /*05f0*/  FADD.FTZ R19, R19, R8 ;  /* 0x0000000813137221 */ /* 0x010fe20000010000 */
[----:B------:R-:W-:Y:S01]  /*0600*/  FADD.FTZ R20, R20, R9 ;  /* 0x0000000914147221 */ /* 0x000fe20000010000 */
[----:B------:R-:W-:Y:S02]  /*0610*/  FADD.FTZ R17, R17, R10 ;  /* 0x0000000a11117221 */ /* 0x000fe40000010000 */
[----:B-----5:R-:W-:Y:S01]  /*0620*/  FADD.FTZ R19, R19, R12 ;  /* 0x0000000c13137221 */ /* 0x020fe20000010000 */
[----:B------:R-:W-:Y:S01]  /*0630*/  FADD.FTZ R20, R20, R13 ;  /* 0x0000000d14147221 */ /* 0x000fe20000010000 */
[----:B------:R-:W-:-:S07]  /*0640*/  FADD.FTZ R17, R17, R14 ;  /* 0x0000000e11117221 */ /* 0x000fce0000010000 */
.L_x_9:
[----:B------:R-:W-:Y:S05]  /*0650*/  BSYNC.RECONVERGENT B3 ;  /* 0x0000000000037941 */ /* 0x000fea0003800200 */
.L_x_8:
[----:B------:R-:W-:-:S13]  /*0660*/  ISETP.NE.OR P0, PT, R18, R5, P0 ;  /* 0x000000051200720c */ /* 0x000fda0000705670 */
[----:B------:R-:W-:Y:S05]  /*0670*/  @!P0 BREAK.RELIABLE B0 ;  /* 0x0000000000008942 */ /* 0x000fea0003800100 */
[----:B------:R-:W-:Y:S05]  /*0680*/  @!P0 BRA `(.L_x_10) ;  /* 0x0000000000388947 */ /* 0x000fea0003800000 */
.L_x_4:
[----:B------:R-:W-:Y:S05]  /*0690*/  BSYNC.RELIABLE B0 ;  /* 0x0000000000007941 */ /* 0x000fea0003800100 */
.L_x_3:
[----:B------:R-:W-:Y:S02]  /*06a0*/  MOV R12, R22 ;  /* 0x00000016000c7202 */ /* 0x000fe40000000f00 */
[----:B------:R-:W-:-:S05]  /*06b0*/  MOV R13, R23 ;  /* 0x00000017000d7202 */ /* 0x000fca0000000f00 */
[----:B------:R-:W3:Y:S01]  /*06c0*/  LDG.E R9, desc[UR6][R12.64] ;  /* 0x000000060c097981 */ /* 0x000ee2000c1e1900 */
[----:B------:R-:W-:-:S04]  /*06d0*/  IADD3 R18, PT, PT, R18, 0x1, RZ ;  /* 0x0000000112127810 */ /* 0x000fc80007ffe0ff */
[----:B------:R-:W-:Y:S01]  /*06e0*/  ISETP.NE.AND P0, PT, R5, R18, PT ;  /* 0x000000120500720c */ /* 0x000fe20003f05270 */
[----:B---3--:R-:W-:-:S06]  /*06f0*/  IMAD.WIDE R8, R9, 0x10, R26 ;  /* 0x0000001009087825 */ /* 0x008fcc00078e021a */
[----:B------:R-:W3:Y:S01]  /*0700*/  LDG.E.128 R8, desc[UR6][R8.64] ;  /* 0x0000000608087981 */ /* 0x000ee2000c1e1d00 */
[----:B------:R-:W-:-:S04]  /*0710*/  IADD3 R22, P3, PT, R22, 0x4, RZ ;  /* 0x0000000416167810 */ /* 0x000fc80007f7e0ff */
[----:B------:R-:W-:Y:S01]  /*0720*/  IADD3.X R23, PT, PT, RZ, R23, RZ, P3, !PT ;  /* 0x00000017ff177210 */ /* 0x000fe20001ffe4ff */
[----:B---3--:R-:W-:Y:S01]  /*0730*/  FADD.FTZ R19, R8, R19 ;  /* 0x0000001308137221 */ /* 0x008fe20000010000 */
[----:B------:R-:W-:Y:S01]  /*0740*/  FADD.FTZ R20, R9, R20 ;  /* 0x0000001409147221 */ /* 0x000fe20000010000 */
[----:B------:R-:W-:Y:S01]  /*0750*/  FADD.FTZ R17, R10, R17 ;  /* 0x000000110a117221 */ /* 0x000fe20000010000 */
[----:B------:R-:W-:Y:S06]  /*0760*/  @P0 BRA `(.L_x_3) ;  /* 0xfffffffc00cc0947 */ /* 0x000fec000383ffff */
.L_x_10:
[----:B------:R-:W-:Y:S05]  /*0770*/  BSYNC.RECONVERGENT B1 ;  /* 0x0000000000017941 */ /* 0x000fea0003800200 */
.L_x_2:
[----:B------:R-:W-:Y:S05]  /*0780*/  BRA `(.L_x_11) ;  /* 0x00000000000c7947 */ /* 0x000fea0003800000 */
.L_x_1:
[----:B------:R-:W-:Y:S01]  /*0790*/  HFMA2 R17, -RZ, RZ, 0, 0 ;  /* 0x00000000ff117431 */ /* 0x000fe200000001ff */
[----:B------:R-:W-:Y:S01]  /*07a0*/  MOV R20, RZ ;  /* 0x000000ff00147202 */ /* 0x000fe20000000f00 */
[----:B------:R-:W-:-:S07]  /*07b0*/  HFMA2 R19, -RZ, RZ, 0, 0 ;  /* 0x00000000ff137431 */ /* 0x000fce00000001ff */
.L_x_11:
[----:B------:R-:W-:Y:S05]  /*07c0*/  BSYNC.RECONVERGENT B2 ;  /* 0x0000000000027941 */ /* 0x000fea0003800200 */
.L_x_0:
[----:B------:R-:W-:Y:S04]  /*07d0*/  BSSY.RECONVERGENT B0, `(.L_x_12) ;  /* 0x0000039000007945 */ /* 0x000fe80003800200 */
[----:B------:R-:W-:Y:S05]  /*07e0*/  @P2 BRA `(.L_x_13) ;  /* 0x0000000000dc2947 */ /* 0x000fea0003800000 */
[----:B------:R-:W-:Y:S01]  /*07f0*/  I2FP.F32.S32 R10, R6 ;  /* 0x00000006000a7245 */ /* 0x000fe20000201400 */
[----:B------:R-:W0:Y:S01]  /*0800*/  LDC.64 R8, c[0x0][0x3a0] ;  /* 0x0000e800ff087b82 */ /* 0x000e220000000a00 */
[----:B------:R-:W4:Y:S04]  /*0810*/  LDCU.64 UR4, c[0x0][0x388] ;  /* 0x00007100ff0477ac */ /* 0x000f280008000a00 */
[----:B------:R-:W5:Y:S01]  /*0820*/  MUFU.RCP R10, R10 ;  /* 0x0000000a000a7308 */ /* 0x000f620000001000 */
[----:B------:R-:W3:Y:S02]  /*0830*/  LDCU UR8, c[0x0][0x390] ;  /* 0x00007200ff0877ac */ /* 0x000ee40008000800 */
[----:B------:R-:W3:Y:S01]  /*0840*/  LDC.64 R12, c[0x0][0x398] ;  /* 0x0000e600ff0c7b82 */ /* 0x000ee20000000a00 */
[C---:B-----5:R-:W-:Y:S01]  /*0850*/  FMUL.FTZ R11, R10.reuse, R20 ;  /* 0x000000140a0b7220 */ /* 0x060fe20000410000 */
[C---:B------:R-:W-:Y:S01]  /*0860*/  FMUL.FTZ R19, R10.reuse, R19 ;  /* 0x000000130a137220 */ /* 0x040fe20000410000 */
[----:B------:R-:W-:-:S05]  /*0870*/  FMUL.FTZ R6, R10, R17 ;  /* 0x000000110a067220 */ /* 0x000fca0000410000 */
[----:B------:R-:W5:Y:S01]  /*0880*/  LDC R20, c[0x0][0x380] ;  /* 0x0000e000ff147b82 */ /* 0x000f620000000800 */
[----:B--2---:R-:W-:Y:S01]  /*0890*/  FMUL.FTZ R15, R2, R11 ;  /* 0x0000000b020f7220 */ /* 0x004fe20000410000 */
[----:B-1----:R-:W-:Y:S01]  /*08a0*/  FMUL.FTZ R14, R0, R19 ;  /* 0x00000013000e7220 */ /* 0x002fe20000410000 */
[----:B------:R-:W-:Y:S01]  /*08b0*/  FMUL.FTZ R17, R3, R6 ;  /* 0x0000000603117220 */ /* 0x000fe20000410000 */
[----:B0-----:R-:W-:-:S03]  /*08c0*/  IMAD.WIDE R8, R16, 0x4, R8 ;  /* 0x0000000410087825 */ /* 0x001fc600078e0208 */
[----:B------:R-:W0:Y:S08]  /*08d0*/  F2I.FTZ.FLOOR.NTZ R15, R15 ;  /* 0x0000000f000f7305 */ /* 0x000e300000217100 */
[----:B------:R-:W1:Y:S01]  /*08e0*/  F2I.FTZ.FLOOR.NTZ R14, R14 ;  /* 0x0000000e000e7305 */ /* 0x000e620000217100 */
[----:B0-----:R-:W-:-:S07]  /*08f0*/  I2FP.F32.S32 R15, R15 ;  /* 0x0000000f000f7245 */ /* 0x001fce0000201400 */
[----:B------:R-:W0:Y:S01]  /*0900*/  F2I.FTZ.FLOOR.NTZ R17, R17 ;  /* 0x0000001100117305 */ /* 0x000e220000217100 */
[----:B----4-:R-:W-:Y:S01]  /*0910*/  FMUL.FTZ R15, R15, UR5 ;  /* 0x000000050f0f7c20 */ /* 0x010fe20008410000 */
[----:B-1----:R-:W-:-:S05]  /*0920*/  I2FP.F32.S32 R10, R14 ;  /* 0x0000000e000a7245 */ /* 0x002fca0000201400 */
[----:B------:R-:W-:Y:S01]  /*0930*/  FMUL.FTZ R14, R10, UR4 ;  /* 0x000000040a0e7c20 */ /* 0x000fe20008410000 */
[----:B-----5:R-:W-:Y:S01]  /*0940*/  FADD.FTZ R10, R20, -1 ;  /* 0xbf800000140a7421 */ /* 0x020fe20000010000 */
[----:B0-----:R-:W-:Y:S02]  /*0950*/  I2FP.F32.S32 R18, R17 ;  /* 0x0000001100127245 */ /* 0x001fe40000201400 */
[--C-:B------:R-:W-:Y:S01]  /*0960*/  FADD.FTZ R19, R19, -R14.reuse ;  /* 0x8000000e13137221 */ /* 0x100fe20000010000 */
[----:B------:R-:W-:Y:S02]  /*0970*/  MOV R17, R8 ;  /* 0x0000000800117202 */ /* 0x000fe40000000f00 */
[----:B---3--:R-:W-:Y:S01]  /*0980*/  FMUL.FTZ R21, R18, UR8 ;  /* 0x0000000812157c20 */ /* 0x008fe20008410000 */
[----:B------:R-:W-:Y:S01]  /*0990*/  FADD.FTZ R18, R11, -R15 ;  /* 0x8000000f0b127221 */ /* 0x000fe20000010000 */
[-C--:B------:R-:W-:Y:S02]  /*09a0*/  FFMA.FTZ R19, R19, R10.reuse, -R14 ;  /* 0x0000000a13137223 */ /* 0x080fe4000001080e */
[----:B------:R-:W-:Y:S01]  /*09b0*/  FADD.FTZ R20, R6, -R21 ;  /* 0x8000001506147221 */ /* 0x000fe20000010000 */
[----:B------:R-:W-:Y:S01]  /*09c0*/  FFMA.FTZ R6, R18, R10, -R15 ;  /* 0x0000000a12067223 */ /* 0x000fe2000001080f */
[----:B------:R-:W-:-:S02]  /*09d0*/  MOV R18, R16 ;  /* 0x0000001000127202 */ /* 0x000fc40000000f00 */
[----:B------:R-:W-:-:S07]  /*09e0*/  FFMA.FTZ R21, R20, R10, -R21 ;  /* 0x0000000a14157223 */ /* 0x000fce0000010815 */
.L_x_14:
[----:B------:R-:W-:Y:S02]  /*09f0*/  MOV R14, R17 ;  /* 0x00000011000e7202 */ /* 0x000fe40000000f00 */
[----:B------:R-:W-:-:S05]  /*0a00*/  MOV R15, R9 ;  /* 0x00000009000f7202 */ /* 0x000fca0000000f00 */
[----:B------:R-:W2:Y:S02]  /*0a10*/  LDG.E R17, desc[UR6][R14.64] ;  /* 0x000000060e117981 */ /* 0x000ea4000c1e1900 */
[----:B--2---:R-:W-:-:S05]  /*0a20*/  IMAD.WIDE R16, R17, 0x10, R12 ;  /* 0x0000001011107825 */ /* 0x004fca00078e020c */
[----:B----4-:R-:W2:Y:S02]  /*0a30*/  LDG.E.128 R8, desc[UR6][R16.64] ;  /* 0x0000000610087981 */ /* 0x010ea4000c1e1d00 */
[----:B--2---:R-:W-:-:S05]  /*0a40*/  FADD.FTZ R20, R19, R8 ;  /* 0x0000000813147221 */ /* 0x004fca0000010000 */
[----:B------:R0:W-:Y:S04]  /*0a50*/  STG.E desc[UR6][R16.64], R20 ;  /* 0x0000001410007986 */ /* 0x0001e8000c101906 */
[----:B------:R-:W2:Y:S01]  /*0a60*/  LDG.E R23, desc[UR6][R14.64] ;  /* 0x000000060e177981 */ /* 0x000ea2000c1e1900 */
[----:B------:R-:W-:Y:S01]  /*0a70*/  FADD.FTZ R29, R6, R9 ;  /* 0x00000009061d7221 */ /* 0x000fe20000010000 */
[----:B--2---:R-:W-:-:S05]  /*0a80*/  IMAD.WIDE R8, R23, 0x10, R12 ;  /* 0x0000001017087825 */ /* 0x004fca00078e020c */
[----:B------:R1:W-:Y:S04]  /*0a90*/  STG.E desc[UR6][R8.64+0x4], R29 ;  /* 0x0000041d08007986 */ /* 0x0003e8000c101906 */
[----:B------:R-:W2:Y:S01]  /*0aa0*/  LDG.E R23, desc[UR6][R14.64] ;  /* 0x000000060e177981 */ /* 0x000ea2000c1e1900 */
[----:B------:R-:W-:Y:S01]  /*0ab0*/  FADD.FTZ R10, R21, R10 ;  /* 0x0000000a150a7221 */ /* 0x000fe20000010000 */
[----:B--2---:R-:W-:-:S05]  /*0ac0*/  IMAD.WIDE R22, R23, 0x10, R12 ;  /* 0x0000001017167825 */ /* 0x004fca00078e020c */
[----:B------:R4:W-:Y:S04]  /*0ad0*/  STG.E desc[UR6][R22.64+0x8], R10 ;  /* 0x0000080a16007986 */ /* 0x0009e8000c101906 */
[----:B------:R-:W2:Y:S01]  /*0ae0*/  LDG.E R27, desc[UR6][R14.64] ;  /* 0x000000060e1b7981 */ /* 0x000ea2000c1e1900 */
[----:B------:R-:W-:Y:S02]  /*0af0*/  IADD3 R18, PT, PT, R18, 0x1, RZ ;  /* 0x0000000112127810 */ /* 0x000fe40007ffe0ff */
[----:B0-----:R-:W-:Y:S02]  /*0b00*/  IADD3 R17, P2, PT, R14, 0x4, RZ ;  /* 0x000000040e117810 */ /* 0x001fe40007f5e0ff */
[----:B------:R-:W-:Y:S02]  /*0b10*/  ISETP.NE.AND P0, PT, R5, R18, PT ;  /* 0x000000120500720c */ /* 0x000fe40003f05270 */
[----:B-1----:R-:W-:Y:S01]  /*0b20*/  IADD3.X R9, PT, PT, RZ, R15, RZ, P2, !PT ;  /* 0x0000000fff097210 */ /* 0x002fe200017fe4ff */
[----:B--2---:R-:W-:-:S05]  /*0b30*/  IMAD.WIDE R26, R27, 0x10, R12 ;  /* 0x000000101b1a7825 */ /* 0x004fca00078e020c */
[----:B------:R4:W-:Y:S05]  /*0b40*/  STG.E desc[UR6][R26.64+0xc], R11 ;  /* 0x00000c0b1a007986 */ /* 0x0009ea000c101906 */
[----:B------:R-:W-:Y:S05]  /*0b50*/  @P0 BRA `(.L_x_14) ;  /* 0xfffffffc00a40947 */ /* 0x000fea000383ffff */
.L_x_13:
[----:B------:R-:W-:Y:S05]  /*0b60*/  BSYNC.RECONVERGENT B0 ;  /* 0x0000000000007941 */ /* 0x000fea0003800200 */
.L_x_12:
[----:B------:R-:W-:Y:S01]  /*0b70*/  IMAD.WIDE.U32 R24, R4, 0x4, R24 ;  /* 0x0000000404187825 */ /* 0x000fe200078e0018 */
[----:B------:R-:W-:Y:S06]  /*0b80*/  @!P1 BRA `(.L_x_15) ;  /* 0xfffffff400749947 */ /* 0x000fec000383ffff */
[----:B------:R-:W-:Y:S05]  /*0b90*/  EXIT ;  /* 0x000000000000794d */ /* 0x000fea0003800000 */
.L_x_16:
[----:B------:R-:W-:-:S00]  /*0ba0*/  BRA `(.L_x_16) ;  /* 0xfffffffc00fc7947 */ /* 0x000fc0000383ffff */
[----:B------:R-:W-:-:S00]  /*0bb0*/  NOP ;  /* 0x0000000000007918 */ /* 0x000fc00000000000 */
        /* <DEDUP_REMOVED lines=12> */
.L_x_17:


//--------------------- .nv.global.init           --------------------------
	.section	.nv.global.init,"aw",@progbits
	.align	8
.nv.global.init:
	.type		_ZTVSt9exception,@object
	.size		_ZTVSt9exception,(_ZTVN6OpenMM15OpenMMExceptionE - _ZTVSt9exception)
_ZTVSt9exception:
	.zero		40
	.type		_ZTVN6OpenMM15OpenMMExceptionE,@object
	.size		_ZTVN6OpenMM15OpenMMExceptionE,(.L_3 - _ZTVN6OpenMM15OpenMMExceptionE)
_ZTVN6OpenMM15OpenMMExceptionE:
	.zero		40
.L_3:


//--------------------- .nv.shared.reserved.0     --------------------------
	.section	.nv.shared.reserved.0,"aw",@nobits
	.weak		__nv_reservedSMEM_offset_0_alias
	.size		__nv_reservedSMEM_offset_0_alias, 0, 64
	.other		__nv_reservedSMEM_offset_0_alias,@"STO_CUDA_RESERVED_SHARED STV_DEFAULT"
__nv_reservedSMEM_offset_0_alias:
	.zero		0
	.zero		64


//--------------------- .nv.global                --------------------------
	.section	.nv.global,"aw",@nobits
	.align	8
.nv.global:
	.type		_ZTVN10__cxxabiv117__class_type_infoE,@object
	.size		_ZTVN10__cxxabiv117__class_type_infoE,(_ZTVN10__cxxabiv120__si_class_type_infoE - _ZTVN10__cxxabiv117__class_type_infoE)
_ZTVN10__cxxabiv117__class_type_infoE:
	.zero		8
	.type		_ZTVN10__cxxabiv120__si_class_type_infoE,@object
	.size		_ZTVN10__cxxabiv120__si_class_type_infoE,(.L_1 - _ZTVN10__cxxabiv120__si_class_type_infoE)
_ZTVN10__cxxabiv120__si_class_type_infoE:
	.zero		8
.L_1:


//--------------------- .nv.constant0._Z28kScaleAtomCoordinates_kernelfi6float3P6float4PiS2_ --------------------------
	.section	.nv.constant0._Z28kScaleAtomCoordinates_kernelfi6float3P6float4PiS2_,"a",@progbits
	.sectionflags	@""
	.align	4
.nv.constant0._Z28kScaleAtomCoordinates_kernelfi6float3P6float4PiS2_:
	.zero		944


//--------------------- SYMBOLS --------------------------

	.type		.nv.reservedSmem.offset0,@object
	.size		.nv.reservedSmem.offset0,0x4
